//
// Generated by NVIDIA NVVM Compiler
//
// Compiler Build ID: CL-36424714
// Cuda compilation tools, release 13.0, V13.0.88
// Based on NVVM 20.0.0
//

.version 9.0
.target sm_100
.address_size 64

	// .globl	_Z13vector_squareIfEvPT_S1_m
.extern .func  (.param .b32 func_retval0) vprintf
(
	.param .b64 vprintf_param_0,
	.param .b64 vprintf_param_1
)
;
.global .align 1 .b8 $str[20] = {73, 32, 97, 109, 32, 102, 114, 111, 109, 32, 116, 104, 114, 101, 97, 100, 32, 48, 10};
.global .align 1 .b8 $str$1[22] = {73, 32, 97, 109, 32, 102, 114, 111, 109, 32, 116, 104, 114, 101, 97, 100, 32, 52, 48, 32, 10};
.global .align 1 .b8 $str$2[15] = {87, 97, 105, 116, 32, 105, 115, 32, 111, 118, 101, 114, 33, 10};
.global .align 1 .b8 $str$3[38] = {73, 32, 97, 109, 32, 97, 102, 116, 101, 114, 32, 103, 114, 105, 100, 46, 115, 121, 110, 99, 40, 41, 32, 102, 114, 111, 109, 32, 116, 104, 114, 101, 97, 100, 32, 48, 10};
.global .align 1 .b8 $str$4[40] = {73, 32, 97, 109, 32, 97, 102, 116, 101, 114, 32, 103, 114, 105, 100, 46, 115, 121, 110, 99, 40, 41, 32, 102, 114, 111, 109, 32, 116, 104, 114, 101, 97, 100, 32, 52, 48, 32, 10};

.visible .entry _Z13vector_squareIfEvPT_S1_m(
	.param .u64 .ptr .align 1 _Z13vector_squareIfEvPT_S1_m_param_0,
	.param .u64 .ptr .align 1 _Z13vector_squareIfEvPT_S1_m_param_1,
	.param .u64 _Z13vector_squareIfEvPT_S1_m_param_2
)
{
	.reg .pred 	%p<8>;
	.reg .b32 	%r<19>;
	.reg .b32 	%f<3>;
	.reg .b64 	%rd<28>;

	ld.param.u64 	%rd8, [_Z13vector_squareIfEvPT_S1_m_param_0];
	ld.param.u64 	%rd9, [_Z13vector_squareIfEvPT_S1_m_param_1];
	ld.param.u64 	%rd10, [_Z13vector_squareIfEvPT_S1_m_param_2];
	mov.u32 	%r2, %ctaid.x;
	mov.u32 	%r3, %ntid.x;
	mov.u32 	%r4, %tid.x;
	mad.lo.s32 	%r5, %r2, %r3, %r4;
	cvt.u64.u32 	%rd1, %r5;
	mov.u32 	%r6, %nctaid.x;
	mul.lo.s32 	%r1, %r3, %r6;
	setp.le.u64 	%p1, %rd10, %rd1;
	@%p1 bra 	$L__BB0_3;
	cvt.u64.u32 	%rd2, %r1;
	cvta.to.global.u64 	%rd3, %rd9;
	cvta.to.global.u64 	%rd4, %rd8;
	mov.u64 	%rd27, %rd1;
$L__BB0_2:
	shl.b64 	%rd11, %rd27, 2;
	add.s64 	%rd12, %rd3, %rd11;
	ld.global.f32 	%f1, [%rd12];
	mul.f32 	%f2, %f1, %f1;
	add.s64 	%rd13, %rd4, %rd11;
	st.global.f32 	[%rd13], %f2;
	add.s64 	%rd27, %rd27, %rd2;
	setp.lt.u64 	%p2, %rd27, %rd10;
	@%p2 bra 	$L__BB0_2;
$L__BB0_3:
	cvt.u32.u64 	%r7, %rd1;
	setp.eq.s32 	%p3, %r7, 40;
	@%p3 bra 	$L__BB0_6;
	setp.ne.s32 	%p4, %r7, 0;
	@%p4 bra 	$L__BB0_7;
	mov.u64 	%rd16, $str;
	cvta.global.u64 	%rd17, %rd16;
	{ // callseq 1, 0
	.param .b64 param0;
	st.param.b64 	[param0], %rd17;
	.param .b64 param1;
	st.param.b64 	[param1], 0;
	.param .b32 retval0;
	call.uni (retval0), 
	vprintf, 
	(
	param0, 
	param1
	);
	ld.param.b32 	%r10, [retval0];
	} // callseq 1
	bra.uni 	$L__BB0_7;
$L__BB0_6:
	mov.u64 	%rd14, $str$1;
	cvta.global.u64 	%rd15, %rd14;
	{ // callseq 0, 0
	.param .b64 param0;
	st.param.b64 	[param0], %rd15;
	.param .b64 param1;
	st.param.b64 	[param1], 0;
	.param .b32 retval0;
	call.uni (retval0), 
	vprintf, 
	(
	param0, 
	param1
	);
	ld.param.b32 	%r8, [retval0];
	} // callseq 0
$L__BB0_7:
	bar.sync 	0;
	setp.eq.s32 	%p5, %r7, 0;
	@%p5 bra 	$L__BB0_12;
	setp.ne.s32 	%p6, %r7, 40;
	@%p6 bra 	$L__BB0_13;
	// begin inline asm
	mov.u64 	%rd20, %clock64;
	// end inline asm
$L__BB0_10:
	// begin inline asm
	mov.u64 	%rd21, %clock64;
	// end inline asm
	sub.s64 	%rd22, %rd21, %rd20;
	setp.lt.u64 	%p7, %rd22, 3200000000;
	@%p7 bra 	$L__BB0_10;
	mov.u64 	%rd23, $str$2;
	cvta.global.u64 	%rd24, %rd23;
	{ // callseq 3, 0
	.param .b64 param0;
	st.param.b64 	[param0], %rd24;
	.param .b64 param1;
	st.param.b64 	[param1], 0;
	.param .b32 retval0;
	call.uni (retval0), 
	vprintf, 
	(
	param0, 
	param1
	);
	ld.param.b32 	%r15, [retval0];
	} // callseq 3
	mov.u64 	%rd25, $str$4;
	cvta.global.u64 	%rd26, %rd25;
	{ // callseq 4, 0
	.param .b64 param0;
	st.param.b64 	[param0], %rd26;
	.param .b64 param1;
	st.param.b64 	[param1], 0;
	.param .b32 retval0;
	call.uni (retval0), 
	vprintf, 
	(
	param0, 
	param1
	);
	ld.param.b32 	%r17, [retval0];
	} // callseq 4
	bra.uni 	$L__BB0_13;
$L__BB0_12:
	mov.u64 	%rd18, $str$3;
	cvta.global.u64 	%rd19, %rd18;
	{ // callseq 2, 0
	.param .b64 param0;
	st.param.b64 	[param0], %rd19;
	.param .b64 param1;
	st.param.b64 	[param1], 0;
	.param .b32 retval0;
	call.uni (retval0), 
	vprintf, 
	(
	param0, 
	param1
	);
	ld.param.b32 	%r13, [retval0];
	} // callseq 2
$L__BB0_13:
	ret;

}


// ===== COMPILED SASS (sm_100) =====

	.target	sm_100

	.elftype	@"ET_EXEC"


//--------------------- .note.nv.tkinfo           --------------------------
	.section	.note.nv.tkinfo,"",@"SHT_NOTE"
	.sectionflags	@"SHF_NOTE_NV_TKINFO"
	.tkinfo
        /*0018*/ 	.word	0x00000002
        /*0030*/ 	.string	""
        /*0030*/ 	.string	"ptxas"
        /*0030*/ 	.string	"Cuda compilation tools, release 13.0, V13.0.88"
        /*0030*/ 	.string	"Build cuda_13.0.r13.0/compiler.36424714_0"
        /*0030*/ 	.string	"-arch sm_100 -m 64 "



//--------------------- .note.nv.cuinfo           --------------------------
	.section	.note.nv.cuinfo,"",@"SHT_NOTE"
	.sectionflags	@"SHF_NOTE_NV_CUINFO"
        /*0018*/ 	.short	0x0002
        /*001a*/ 	.short	0x0064
        /*001c*/ 	.short	0x0082
	.zero		2


//--------------------- .nv.info                  --------------------------
	.section	.nv.info,"",@"SHT_CUDA_INFO"
	.align	4


	//----- nvinfo : EIATTR_REGCOUNT
	.align		4
        /*0000*/ 	.byte	0x04, 0x2f
        /*0002*/ 	.short	(.L_6 - .L_5)
	.align		4
.L_5:
        /*0004*/ 	.word	index@(_Z13vector_squareIfEvPT_S1_m)
        /*0008*/ 	.word	0x00000018


	//----- nvinfo : EIATTR_FRAME_SIZE
	.align		4
.L_6:
        /*000c*/ 	.byte	0x04, 0x11
        /*000e*/ 	.short	(.L_8 - .L_7)
	.align		4
.L_7:
        /*0010*/ 	.word	index@(_Z13vector_squareIfEvPT_S1_m)
        /*0014*/ 	.word	0x00000000


	//----- nvinfo : EIATTR_MIN_STACK_SIZE
	.align		4
.L_8:
        /*0018*/ 	.byte	0x04, 0x12
        /*001a*/ 	.short	(.L_10 - .L_9)
	.align		4
.L_9:
        /*001c*/ 	.word	index@(_Z13vector_squareIfEvPT_S1_m)
        /*0020*/ 	.word	0x00000000
.L_10:


//--------------------- .nv.compat                --------------------------
	.section	.nv.compat,"",@"SHT_CUDA_COMPAT_INFO"
	.align	4
        /*0000*/ 	.byte	0x02, 0x09, 0x00, 0x00, 0x02, 0x02, 0x01, 0x00, 0x02, 0x05, 0x05, 0x00, 0x03, 0x07, 0x01, 0x01
        /*0010*/ 	.byte	0x02, 0x03, 0x00, 0x00, 0x02, 0x06, 0x01, 0x00, 0x04, 0x0b, 0x08, 0x00, 0x09, 0x00, 0x00, 0x00
        /*0020*/ 	.byte	0x00, 0x00, 0x00, 0x00


//--------------------- .nv.info._Z13vector_squareIfEvPT_S1_m --------------------------
	.section	.nv.info._Z13vector_squareIfEvPT_S1_m,"",@"SHT_CUDA_INFO"
	.sectionflags	@""
	.align	4


	//----- nvinfo : EIATTR_CUDA_API_VERSION
	.align		4
        /*0000*/ 	.byte	0x04, 0x37
        /*0002*/ 	.short	(.L_12 - .L_11)
.L_11:
        /*0004*/ 	.word	0x00000082


	//----- nvinfo : EIATTR_KPARAM_INFO
	.align		4
.L_12:
        /*0008*/ 	.byte	0x04, 0x17
        /*000a*/ 	.short	(.L_14 - .L_13)
.L_13:
        /*000c*/ 	.word	0x00000000
        /*0010*/ 	.short	0x0002
        /*0012*/ 	.short	0x0010
        /*0014*/ 	.byte	0x00, 0xf0, 0x21, 0x00


	//----- nvinfo : EIATTR_KPARAM_INFO
	.align		4
.L_14:
        /*0018*/ 	.byte	0x04, 0x17
        /*001a*/ 	.short	(.L_16 - .L_15)
.L_15:
        /*001c*/ 	.word	0x00000000
        /*0020*/ 	.short	0x0001
        /*0022*/ 	.short	0x0008
        /*0024*/ 	.byte	0x00, 0xf5, 0x21, 0x00


	//----- nvinfo : EIATTR_KPARAM_INFO
	.align		4
.L_16:
        /*0028*/ 	.byte	0x04, 0x17
        /*002a*/ 	.short	(.L_18 - .L_17)
.L_17:
        /*002c*/ 	.word	0x00000000
        /*0030*/ 	.short	0x0000
        /*0032*/ 	.short	0x0000
        /*0034*/ 	.byte	0x00, 0xf5, 0x21, 0x00


	//----- nvinfo : EIATTR_SPARSE_MMA_MASK
	.align		4
.L_18:
        /*0038*/ 	.byte	0x03, 0x50
        /*003a*/ 	.short	0x0000


	//----- nvinfo : EIATTR_MAXREG_COUNT
	.align		4
        /*003c*/ 	.byte	0x03, 0x1b
        /*003e*/ 	.short	0x00ff


	//----- nvinfo : EIATTR_NUM_BARRIERS
	.align		4
        /*0040*/ 	.byte	0x02, 0x4c
        /*0042*/ 	.byte	0x01
	.zero		1


	//----- nvinfo : EIATTR_EXTERNS
	.align		4
        /*0044*/ 	.byte	0x04, 0x0f
        /*0046*/ 	.short	(.L_20 - .L_19)


	//   ....[0]....
	.align		4
.L_19:
        /*0048*/ 	.word	index@(vprintf)


	//----- nvinfo : EIATTR_MERCURY_ISA_VERSION
	.align		4
.L_20:
        /*004c*/ 	.byte	0x03, 0x5f
        /*004e*/ 	.short	0x0101


	//----- nvinfo : EIATTR_VRC_CTA_INIT_COUNT
	.align		4
        /*0050*/ 	.byte	0x02, 0x4a
	.zero		1
	.zero		1


	//----- nvinfo : EIATTR_SYSCALL_OFFSETS
	.align		4
        /*0054*/ 	.byte	0x04, 0x46
        /*0056*/ 	.short	(.L_22 - .L_21)


	//   ....[0]....
.L_21:
        /*0058*/ 	.word	0x000002c0


	//   ....[1]....
        /*005c*/ 	.word	0x00000350


	//   ....[2]....
        /*0060*/ 	.word	0x000004a0


	//   ....[3]....
        /*0064*/ 	.word	0x00000510


	//   ....[4]....
        /*0068*/ 	.word	0x000005a0


	//----- nvinfo : EIATTR_EXIT_INSTR_OFFSETS
	.align		4
.L_22:
        /*006c*/ 	.byte	0x04, 0x1c
        /*006e*/ 	.short	(.L_24 - .L_23)


	//   ....[0]....
.L_23:
        /*0070*/ 	.word	0x000003b0


	//   ....[1]....
        /*0074*/ 	.word	0x00000520


	//   ....[2]....
        /*0078*/ 	.word	0x000005b0


	//----- nvinfo : EIATTR_CRS_STACK_SIZE
	.align		4
.L_24:
        /*007c*/ 	.byte	0x04, 0x1e
        /*007e*/ 	.short	(.L_26 - .L_25)
.L_25:
        /*0080*/ 	.word	0x00000000


	//----- nvinfo : EIATTR_CBANK_PARAM_SIZE
	.align		4
.L_26:
        /*0084*/ 	.byte	0x03, 0x19
        /*0086*/ 	.short	0x0018


	//----- nvinfo : EIATTR_PARAM_CBANK
	.align		4
        /*0088*/ 	.byte	0x04, 0x0a
        /*008a*/ 	.short	(.L_28 - .L_27)
	.align		4
.L_27:
        /*008c*/ 	.word	index@(.nv.constant0._Z13vector_squareIfEvPT_S1_m)
        /*0090*/ 	.short	0x0380
        /*0092*/ 	.short	0x0018


	//----- nvinfo : EIATTR_SW_WAR
	.align		4
.L_28:
        /*0094*/ 	.byte	0x04, 0x36
        /*0096*/ 	.short	(.L_30 - .L_29)
.L_29:
        /*0098*/ 	.word	0x00000008
.L_30:


//--------------------- .nv.callgraph             --------------------------
	.section	.nv.callgraph,"",@"SHT_CUDA_CALLGRAPH"
	.align	4
	.sectionentsize	8
	.align		4
        /*0000*/ 	.word	0x00000000
	.align		4
        /*0004*/ 	.word	0xffffffff
	.align		4
        /*0008*/ 	.word	index@(_Z13vector_squareIfEvPT_S1_m)
	.align		4
        /*000c*/ 	.word	index@(vprintf)
	.align		4
        /*0010*/ 	.word	0x00000000
	.align		4
        /*0014*/ 	.word	0xfffffffe
	.align		4
        /*0018*/ 	.word	0x00000000
	.align		4
        /*001c*/ 	.word	0xfffffffd
	.align		4
        /*0020*/ 	.word	0x00000000
	.align		4
        /*0024*/ 	.word	0xfffffffc


//--------------------- .nv.constant4             --------------------------
	.section	.nv.constant4,"a",@progbits
	.align	8
	.align		8
.nv.constant4:
        /*0000*/ 	.dword	vprintf
	.align		8
        /*0008*/ 	.dword	$str
	.align		8
        /*0010*/ 	.dword	$str$1
	.align		8
        /*0018*/ 	.dword	$str$2
	.align		8
        /*0020*/ 	.dword	$str$3
	.align		8
        /*0028*/ 	.dword	$str$4


//--------------------- .text._Z13vector_squareIfEvPT_S1_m --------------------------
	.section	.text._Z13vector_squareIfEvPT_S1_m,"ax",@progbits
	.align	128
        .global         _Z13vector_squareIfEvPT_S1_m
        .type           _Z13vector_squareIfEvPT_S1_m,@function
        .size           _Z13vector_squareIfEvPT_S1_m,(.L_x_12 - _Z13vector_squareIfEvPT_S1_m)
        .other          _Z13vector_squareIfEvPT_S1_m,@"STO_CUDA_ENTRY STV_DEFAULT"
_Z13vector_squareIfEvPT_S1_m:
.text._Z13vector_squareIfEvPT_S1_m:
[----:B------:R-:W0:Y:S01]  /*0000*/  LDC R1, c[0x0][0x37c] ;  /* 0x0000df00ff017b82 */ /* 0x000e220000000800 */
[----:B------:R-:W1:Y:S07]  /*0010*/  S2R R3, SR_TID.X ;  /* 0x0000000000037919 */ /* 0x000e6e0000002100 */
[----:B------:R-:W1:Y:S01]  /*0020*/  S2UR UR4, SR_CTAID.X ;  /* 0x00000000000479c3 */ /* 0x000e620000002500 */
[----:B------:R-:W2:Y:S01]  /*0030*/  LDCU.64 UR6, c[0x0][0x390] ;  /* 0x00007200ff0677ac */ /* 0x000ea20008000a00 */
[----:B------:R-:W-:Y:S01]  /*0040*/  BSSY.RECONVERGENT B0, `(.L_x_0) ;  /* 0x000001d000007945 */ /* 0x000fe20003800200 */
[----:B------:R-:W3:Y:S05]  /*0050*/  LDCU.128 UR8, c[0x0][0x380] ;  /* 0x00007000ff0877ac */ /* 0x000eea0008000c00 */
[----:B------:R-:W1:Y:S01]  /*0060*/  LDC R0, c[0x0][0x360] ;  /* 0x0000d800ff007b82 */ /* 0x000e620000000800 */
[----:B------:R-:W4:Y:S01]  /*0070*/  LDCU UR5, c[0x0][0x370] ;  /* 0x00006e00ff0577ac */ /* 0x000f220008000800 */
[----:B-1----:R-:W-:-:S02]  /*0080*/  IMAD R16, R0, UR4, R3 ;  /* 0x0000000400107c24 */ /* 0x002fc4000f8e0203 */
[----:B----4-:R-:W-:-:S03]  /*0090*/  IMAD R0, R0, UR5, RZ ;  /* 0x0000000500007c24 */ /* 0x010fc6000f8e02ff */
[C---:B--2---:R-:W-:Y:S02]  /*00a0*/  ISETP.GE.U32.AND P0, PT, R16.reuse, UR6, PT ;  /* 0x0000000610007c0c */ /* 0x044fe4000bf06070 */
[----:B------:R-:W-:Y:S02]  /*00b0*/  ISETP.NE.AND P1, PT, R16, 0x28, PT ;  /* 0x000000281000780c */ /* 0x000fe40003f25270 */
[----:B------:R-:W-:-:S13]  /*00c0*/  ISETP.GE.U32.AND.EX P0, PT, RZ, UR7, PT, P0 ;  /* 0x00000007ff007c0c */ /* 0x000fda000bf06100 */
[----:B0--3--:R-:W-:Y:S05]  /*00d0*/  @P0 BRA `(.L_x_1) ;  /* 0x00000000004c0947 */ /* 0x009fea0003800000 */
[----:B------:R-:W0:Y:S01]  /*00e0*/  LDC.64 R10, c[0x0][0x358] ;  /* 0x0000d600ff0a7b82 */ /* 0x000e220000000a00 */
[----:B------:R-:W-:Y:S02]  /*00f0*/  IMAD.MOV.U32 R9, RZ, RZ, R16 ;  /* 0x000000ffff097224 */ /* 0x000fe400078e0010 */
[----:B------:R-:W-:-:S07]  /*0100*/  IMAD.MOV.U32 R6, RZ, RZ, RZ ;  /* 0x000000ffff067224 */ /* 0x000fce00078e00ff */
.L_x_2:
[----:B-1----:R-:W-:Y:S01]  /*0110*/  IMAD.SHL.U32 R4, R9, 0x4, RZ ;  /* 0x0000000409047824 */ /* 0x002fe200078e00ff */
[----:B0-----:R-:W-:Y:S02]  /*0120*/  R2UR UR4, R10 ;  /* 0x000000000a0472ca */ /* 0x001fe400000e0000 */
[----:B------:R-:W-:Y:S02]  /*0130*/  R2UR UR5, R11 ;  /* 0x000000000b0572ca */ /* 0x000fe400000e0000 */
[----:B------:R-:W-:Y:S02]  /*0140*/  SHF.L.U64.HI R5, R9, 0x2, R6 ;  /* 0x0000000209057819 */ /* 0x000fe40000010206 */
[----:B------:R-:W-:-:S04]  /*0150*/  IADD3 R2, P0, PT, R4, UR10, RZ ;  /* 0x0000000a04027c10 */ /* 0x000fc8000ff1e0ff */
[----:B------:R-:W-:-:S05]  /*0160*/  IADD3.X R3, PT, PT, R5, UR11, RZ, P0, !PT ;  /* 0x0000000b05037c10 */ /* 0x000fca00087fe4ff */
[----:B------:R-:W2:Y:S01]  /*0170*/  LDG.E R2, desc[UR4][R2.64] ;  /* 0x0000000402027981 */ /* 0x000ea2000c1e1900 */
[----:B------:R-:W-:-:S04]  /*0180*/  IADD3 R4, P0, PT, R4, UR8, RZ ;  /* 0x0000000804047c10 */ /* 0x000fc8000ff1e0ff */
[----:B------:R-:W-:Y:S02]  /*0190*/  IADD3.X R5, PT, PT, R5, UR9, RZ, P0, !PT ;  /* 0x0000000905057c10 */ /* 0x000fe400087fe4ff */
[----:B------:R-:W-:-:S05]  /*01a0*/  IADD3 R9, P0, PT, R0, R9, RZ ;  /* 0x0000000900097210 */ /* 0x000fca0007f1e0ff */
[----:B------:R-:W-:Y:S01]  /*01b0*/  IMAD.X R6, RZ, RZ, R6, P0 ;  /* 0x000000ffff067224 */ /* 0x000fe200000e0606 */
[----:B------:R-:W-:-:S04]  /*01c0*/  ISETP.GE.U32.AND P0, PT, R9, UR6, PT ;  /* 0x0000000609007c0c */ /* 0x000fc8000bf06070 */
[----:B------:R-:W-:Y:S01]  /*01d0*/  ISETP.GE.U32.AND.EX P0, PT, R6, UR7, PT, P0 ;  /* 0x0000000706007c0c */ /* 0x000fe2000bf06100 */
[----:B--2---:R-:W-:-:S05]  /*01e0*/  FMUL R7, R2, R2 ;  /* 0x0000000202077220 */ /* 0x004fca0000400000 */
[----:B------:R1:W-:Y:S07]  /*01f0*/  STG.E desc[UR4][R4.64], R7 ;  /* 0x0000000704007986 */ /* 0x0003ee000c101904 */
[----:B------:R-:W-:Y:S05]  /*0200*/  @!P0 BRA `(.L_x_2) ;  /* 0xfffffffc00c08947 */ /* 0x000fea000383ffff */
.L_x_1:
[----:B------:R-:W-:Y:S05]  /*0210*/  BSYNC.RECONVERGENT B0 ;  /* 0x0000000000007941 */ /* 0x000fea0003800200 */
.L_x_0:
[----:B------:R-:W-:Y:S05]  /*0220*/  @!P1 BRA `(.L_x_3) ;  /* 0x00000000002c9947 */ /* 0x000fea0003800000 */
[----:B------:R-:W-:-:S13]  /*0230*/  ISETP.NE.AND P0, PT, R16, RZ, PT ;  /* 0x000000ff1000720c */ /* 0x000fda0003f05270 */
[----:B------:R-:W-:Y:S05]  /*0240*/  @P0 BRA `(.L_x_4) ;  /* 0x0000000000440947 */ /* 0x000fea0003800000 */
[----:B------:R-:W-:Y:S01]  /*0250*/  MOV R0, 0x0 ;  /* 0x0000000000007802 */ /* 0x000fe20000000f00 */
[----:B------:R-:W0:Y:S01]  /*0260*/  LDCU.64 UR4, c[0x4][0x8] ;  /* 0x01000100ff0477ac */ /* 0x000e220008000a00 */
[----:B-1----:R-:W-:Y:S02]  /*0270*/  CS2R R6, SRZ ;  /* 0x0000000000067805 */ /* 0x002fe4000001ff00 */
[----:B------:R1:W2:Y:S01]  /*0280*/  LDC.64 R2, c[0x4][R0] ;  /* 0x0100000000027b82 */ /* 0x0002a20000000a00 */
[----:B0-----:R-:W-:Y:S02]  /*0290*/  IMAD.U32 R4, RZ, RZ, UR4 ;  /* 0x00000004ff047e24 */ /* 0x001fe4000f8e00ff */
[----:B-1----:R-:W-:-:S07]  /*02a0*/  IMAD.U32 R5, RZ, RZ, UR5 ;  /* 0x00000005ff057e24 */ /* 0x002fce000f8e00ff */
[----:B------:R-:W-:-:S07]  /*02b0*/  LEPC R20, `(.L_x_5) ;  /* 0x000000001014794e */ /* 0x000fce0000000000 */
[----:B--2---:R-:W-:Y:S05]  /*02c0*/  CALL.ABS.NOINC R2 ;  /* 0x0000000002007343 */ /* 0x004fea0003c00000 */
.L_x_5:
[----:B------:R-:W-:Y:S05]  /*02d0*/  BRA `(.L_x_4) ;  /* 0x0000000000207947 */ /* 0x000fea0003800000 */
.L_x_3:
        /* <DEDUP_REMOVED lines=8> */
.L_x_4:
[----:B------:R-:W-:Y:S01]  /*0360*/  ISETP.NE.AND P0, PT, R16, RZ, PT ;  /* 0x000000ff1000720c */ /* 0x000fe20003f05270 */
[----:B------:R-:W-:Y:S05]  /*0370*/  WARPSYNC.ALL ;  /* 0x0000000000007948 */ /* 0x000fea0003800000 */
[----:B------:R-:W-:Y:S07]  /*0380*/  BAR.SYNC.DEFER_BLOCKING 0x0 ;  /* 0x0000000000007b1d */ /* 0x000fee0000010000 */
[----:B------:R-:W-:Y:S05]  /*0390*/  @!P0 BRA `(.L_x_6) ;  /* 0x0000000000648947 */ /* 0x000fea0003800000 */
[----:B------:R-:W-:-:S13]  /*03a0*/  ISETP.NE.AND P0, PT, R16, 0x28, PT ;  /* 0x000000281000780c */ /* 0x000fda0003f05270 */
[----:B------:R-:W-:Y:S05]  /*03b0*/  @P0 EXIT ;  /* 0x000000000000094d */ /* 0x000fea0003800000 */
[----:B------:R-:W-:-:S07]  /*03c0*/  CS2R R2, SR_CLOCKLO ;  /* 0x0000000000027805 */ /* 0x000fce0000015000 */
.L_x_7:
[----:B-1----:R-:W-:-:S06]  /*03d0*/  CS2R R4, SR_CLOCKLO ;  /* 0x0000000000047805 */ /* 0x002fcc0000015000 */
[----:B------:R-:W-:-:S05]  /*03e0*/  IADD3 R0, P0, PT, -R2, R4, RZ ;  /* 0x0000000402007210 */ /* 0x000fca0007f1e1ff */
[----:B------:R-:W-:Y:S01]  /*03f0*/  IMAD.X R4, R5, 0x1, ~R3, P0 ;  /* 0x0000000105047824 */ /* 0x000fe200000e0e03 */
[----:B------:R-:W-:-:S04]  /*0400*/  ISETP.GE.U32.AND P0, PT, R0, -0x4143e000, PT ;  /* 0xbebc20000000780c */ /* 0x000fc80003f06070 */
[----:B------:R-:W-:-:S13]  /*0410*/  ISETP.GE.U32.AND.EX P0, PT, R4, RZ, PT, P0 ;  /* 0x000000ff0400720c */ /* 0x000fda0003f06100 */
[----:B------:R-:W-:Y:S05]  /*0420*/  @!P0 BRA `(.L_x_7) ;  /* 0xfffffffc00e88947 */ /* 0x000fea000383ffff */
[----:B------:R-:W-:Y:S01]  /*0430*/  MOV R2, 0x0 ;  /* 0x0000000000027802 */ /* 0x000fe20000000f00 */
[----:B------:R-:W0:Y:S01]  /*0440*/  LDCU.64 UR4, c[0x4][0x18] ;  /* 0x01000300ff0477ac */ /* 0x000e220008000a00 */
[----:B------:R-:W-:Y:S02]  /*0450*/  CS2R R6, SRZ ;  /* 0x0000000000067805 */ /* 0x000fe4000001ff00 */
[----:B------:R1:W2:Y:S01]  /*0460*/  LDC.64 R8, c[0x4][R2] ;  /* 0x0100000002087b82 */ /* 0x0002a20000000a00 */
[----:B0-----:R-:W-:Y:S02]  /*0470*/  IMAD.U32 R4, RZ, RZ, UR4 ;  /* 0x00000004ff047e24 */ /* 0x001fe4000f8e00ff */
[----:B-1----:R-:W-:-:S07]  /*0480*/  IMAD.U32 R5, RZ, RZ, UR5 ;  /* 0x00000005ff057e24 */ /* 0x002fce000f8e00ff */
[----:B------:R-:W-:-:S07]  /*0490*/  LEPC R20, `(.L_x_8) ;  /* 0x000000001014794e */ /* 0x000fce0000000000 */
[----:B--2---:R-:W-:Y:S05]  /*04a0*/  CALL.ABS.NOINC R8 ;  /* 0x0000000008007343 */ /* 0x004fea0003c00000 */
.L_x_8:
[----:B------:R-:W0:Y:S01]  /*04b0*/  LDC.64 R2, c[0x4][R2] ;  /* 0x0100000002027b82 */ /* 0x000e220000000a00 */
[----:B------:R-:W1:Y:S01]  /*04c0*/  LDCU.64 UR4, c[0x4][0x28] ;  /* 0x01000500ff0477ac */ /* 0x000e620008000a00 */
[----:B------:R-:W-:Y:S01]  /*04d0*/  CS2R R6, SRZ ;  /* 0x0000000000067805 */ /* 0x000fe2000001ff00 */
[----:B-1----:R-:W-:Y:S02]  /*04e0*/  IMAD.U32 R4, RZ, RZ, UR4 ;  /* 0x00000004ff047e24 */ /* 0x002fe4000f8e00ff */
[----:B------:R-:W-:-:S07]  /*04f0*/  IMAD.U32 R5, RZ, RZ, UR5 ;  /* 0x00000005ff057e24 */ /* 0x000fce000f8e00ff */
[----:B------:R-:W-:-:S07]  /*0500*/  LEPC R20, `(.L_x_9) ;  /* 0x000000001014794e */ /* 0x000fce0000000000 */
[----:B0-----:R-:W-:Y:S05]  /*0510*/  CALL.ABS.NOINC R2 ;  /* 0x0000000002007343 */ /* 0x001fea0003c00000 */
.L_x_9:
[----:B------:R-:W-:Y:S05]  /*0520*/  EXIT ;  /* 0x000000000000794d */ /* 0x000fea0003800000 */
.L_x_6:
        /* <DEDUP_REMOVED lines=8> */
.L_x_10:
[----:B------:R-:W-:Y:S05]  /*05b0*/  EXIT ;  /* 0x000000000000794d */ /* 0x000fea0003800000 */
.L_x_11:
[----:B------:R-:W-:-:S00]  /*05c0*/  BRA `(.L_x_11) ;  /* 0xfffffffc00fc7947 */ /* 0x000fc0000383ffff */
[----:B------:R-:W-:-:S00]  /*05d0*/  NOP ;  /* 0x0000000000007918 */ /* 0x000fc00000000000 */
        /* <DEDUP_REMOVED lines=10> */
.L_x_12:


//--------------------- .nv.global.init           --------------------------
	.section	.nv.global.init,"aw",@progbits
.nv.global.init:
	.type		$str$2,@object
	.size		$str$2,($str - $str$2)
$str$2:
        /*0000*/ 	.byte	0x57, 0x61, 0x69, 0x74, 0x20, 0x69, 0x73, 0x20, 0x6f, 0x76, 0x65, 0x72, 0x21, 0x0a, 0x00
	.type		$str,@object
	.size		$str,($str$1 - $str)
$str:
        /*000f*/ 	.byte	0x49, 0x20, 0x61, 0x6d, 0x20, 0x66, 0x72, 0x6f, 0x6d, 0x20, 0x74, 0x68, 0x72, 0x65, 0x61, 0x64
        /*001f*/ 	.byte	0x20, 0x30, 0x0a, 0x00
	.type		$str$1,@object
	.size		$str$1,($str$3 - $str$1)
$str$1:
        /*0023*/ 	.byte	0x49, 0x20, 0x61, 0x6d, 0x20, 0x66, 0x72, 0x6f, 0x6d, 0x20, 0x74, 0x68, 0x72, 0x65, 0x61, 0x64
        /*0033*/ 	.byte	0x20, 0x34, 0x30, 0x20, 0x0a, 0x00
	.type		$str$3,@object
	.size		$str$3,($str$4 - $str$3)
$str$3:
        /*0039*/ 	.byte	0x49, 0x20, 0x61, 0x6d, 0x20, 0x61, 0x66, 0x74, 0x65, 0x72, 0x20, 0x67, 0x72, 0x69, 0x64, 0x2e
        /*0049*/ 	.byte	0x73, 0x79, 0x6e, 0x63, 0x28, 0x29, 0x20, 0x66, 0x72, 0x6f, 0x6d, 0x20, 0x74, 0x68, 0x72, 0x65
        /*0059*/ 	.byte	0x61, 0x64, 0x20, 0x30, 0x0a, 0x00
	.type		$str$4,@object
	.size		$str$4,(.L_4 - $str$4)
$str$4:
        /*005f*/ 	.byte	0x49, 0x20, 0x61, 0x6d, 0x20, 0x61, 0x66, 0x74, 0x65, 0x72, 0x20, 0x67, 0x72, 0x69, 0x64, 0x2e
        /*006f*/ 	.byte	0x73, 0x79, 0x6e, 0x63, 0x28, 0x29, 0x20, 0x66, 0x72, 0x6f, 0x6d, 0x20, 0x74, 0x68, 0x72, 0x65
        /*007f*/ 	.byte	0x61, 0x64, 0x20, 0x34, 0x30, 0x20, 0x0a, 0x00
.L_4:


//--------------------- .nv.shared.reserved.0     --------------------------
	.section	.nv.shared.reserved.0,"aw",@nobits
	.weak		__nv_reservedSMEM_offset_0_alias
	.size		__nv_reservedSMEM_offset_0_alias, 0, 64
	.other		__nv_reservedSMEM_offset_0_alias,@"STO_CUDA_RESERVED_SHARED STV_DEFAULT"
__nv_reservedSMEM_offset_0_alias:
	.zero		0
	.zero		64


//--------------------- .nv.constant0._Z13vector_squareIfEvPT_S1_m --------------------------
	.section	.nv.constant0._Z13vector_squareIfEvPT_S1_m,"a",@progbits
	.sectionflags	@""
	.align	4
.nv.constant0._Z13vector_squareIfEvPT_S1_m:
	.zero		920


//--------------------- SYMBOLS --------------------------

	.type		.nv.reservedSmem.offset0,@object
	.size		.nv.reservedSmem.offset0,0x4
	.type		vprintf,@function
